//
// Generated by NVIDIA NVVM Compiler
//
// Compiler Build ID: CL-36424714
// Cuda compilation tools, release 13.0, V13.0.88
// Based on NVVM 20.0.0
//

.version 9.0
.target sm_100
.address_size 64

	// .globl	default_function_kernel_1

.visible .entry default_function_kernel_1(
	.param .u64 .ptr .align 1 default_function_kernel_1_param_0,
	.param .u64 .ptr .align 1 default_function_kernel_1_param_1
)
.maxntid 8
{
	.reg .pred 	%p<7>;
	.reg .b32 	%r<11>;
	.reg .b32 	%f<38>;
	.reg .b64 	%rd<9>;

	ld.param.u64 	%rd1, [default_function_kernel_1_param_0];
	ld.param.u64 	%rd2, [default_function_kernel_1_param_1];
	cvta.to.global.u64 	%rd3, %rd2;
	mov.u32 	%r3, %ctaid.x;
	shl.b32 	%r4, %r3, 3;
	mov.u32 	%r5, %tid.x;
	or.b32  	%r1, %r4, %r5;
	mul.wide.u32 	%rd4, %r1, 4;
	add.s64 	%rd5, %rd3, %rd4;
	ld.global.nc.f32 	%f1, [%rd5];
	abs.f32 	%f2, %f1;
	fma.rn.f32 	%f7, %f1, %f1, 0f3F800000;
	rsqrt.approx.ftz.f32 	%f8, %f7;
	fma.rn.f32 	%f9, %f7, %f8, 0f3F800000;
	rcp.approx.ftz.f32 	%f10, %f9;
	mul.f32 	%f11, %f2, %f10;
	fma.rn.f32 	%f12, %f2, %f11, %f2;
	setp.gt.f32 	%p1, %f2, 0f4B000000;
	selp.f32 	%f3, %f2, %f12, %p1;
	mov.f32 	%f13, 0f3F800000;
	add.rz.f32 	%f14, %f3, %f13;
	mov.b32 	%r6, %f14;
	add.s32 	%r7, %r6, -1061158912;
	and.b32  	%r8, %r7, -8388608;
	mov.b32 	%r2, %f3;
	sub.s32 	%r9, %r2, %r8;
	mov.b32 	%f15, %r9;
	sub.s32 	%r10, 1082130432, %r8;
	mov.b32 	%f16, %r10;
	fma.rn.f32 	%f17, %f16, 0f3E800000, 0fBF800000;
	add.f32 	%f18, %f17, %f15;
	cvt.rn.f32.s32 	%f19, %r8;
	mul.f32 	%f20, %f19, 0f34000000;
	fma.rn.f32 	%f21, %f18, 0fBD39BF78, 0f3DD80012;
	fma.rn.f32 	%f22, %f21, %f18, 0fBE0778E0;
	fma.rn.f32 	%f23, %f22, %f18, 0f3E146475;
	fma.rn.f32 	%f24, %f23, %f18, 0fBE2A68DD;
	fma.rn.f32 	%f25, %f24, %f18, 0f3E4CAF9E;
	fma.rn.f32 	%f26, %f25, %f18, 0fBE800042;
	fma.rn.f32 	%f27, %f26, %f18, 0f3EAAAAE6;
	fma.rn.f32 	%f28, %f27, %f18, 0fBF000000;
	mul.f32 	%f29, %f18, %f28;
	fma.rn.f32 	%f30, %f29, %f18, %f18;
	fma.rn.f32 	%f37, %f20, 0f3F317218, %f30;
	setp.lt.u32 	%p2, %r2, 2139095040;
	@%p2 bra 	$L__BB0_2;
	setp.gt.s32 	%p3, %r2, -1082130432;
	fma.rn.f32 	%f31, %f3, 0f7F800000, 0f7F800000;
	selp.f32 	%f32, %f31, %f37, %p3;
	setp.eq.f32 	%p4, %f3, 0f00000000;
	selp.f32 	%f37, 0f80000000, %f32, %p4;
$L__BB0_2:
	setp.gt.f32 	%p5, %f2, 0f4B000000;
	cvta.to.global.u64 	%rd6, %rd1;
	add.f32 	%f33, %f37, 0f3F317218;
	selp.f32 	%f34, %f33, %f37, %p5;
	setp.num.f32 	%p6, %f2, %f2;
	copysign.f32 	%f35, %f1, %f34;
	selp.f32 	%f36, %f35, %f34, %p6;
	add.s64 	%rd8, %rd6, %rd4;
	st.global.f32 	[%rd8], %f36;
	ret;

}
	// .globl	default_function_kernel
.visible .entry default_function_kernel(
	.param .u64 .ptr .align 1 default_function_kernel_param_0,
	.param .u64 .ptr .align 1 default_function_kernel_param_1
)
.maxntid 4
{
	.reg .pred 	%p<15>;
	.reg .b32 	%r<25>;
	.reg .b32 	%f<48>;
	.reg .b64 	%rd<9>;

	ld.param.u64 	%rd1, [default_function_kernel_param_0];
	ld.param.u64 	%rd2, [default_function_kernel_param_1];
	cvta.to.global.u64 	%rd3, %rd2;
	mov.u32 	%r12, %ctaid.x;
	shl.b32 	%r13, %r12, 2;
	mov.u32 	%r14, %tid.x;
	or.b32  	%r1, %r13, %r14;
	mul.wide.u32 	%rd4, %r1, 4;
	add.s64 	%rd5, %rd3, %rd4;
	ld.global.nc.f32 	%f1, [%rd5];
	cos.approx.f32 	%f20, %f1;
	abs.f32 	%f2, %f20;
	abs.f32 	%f47, %f1;
	setp.lt.f32 	%p1, %f47, %f2;
	@%p1 bra 	$L__BB1_12;
	mul.f32 	%f4, %f2, 0f4B000000;
	setp.gtu.f32 	%p2, %f47, %f4;
	@%p2 bra 	$L__BB1_8;
	div.approx.f32 	%f21, %f47, %f2;
	cvt.rzi.f32.f32 	%f45, %f21;
	neg.f32 	%f6, %f2;
	fma.rn.f32 	%f7, %f6, %f45, %f47;
	mov.b32 	%r2, %f7;
	mov.b32 	%r15, %f2;
	setp.lt.u32 	%p3, %r2, %r15;
	@%p3 bra 	$L__BB1_7;
	setp.lt.u32 	%p4, %r2, -2147483647;
	@%p4 bra 	$L__BB1_5;
	add.f32 	%f26, %f45, 0fBF800000;
	setp.lt.f32 	%p7, %f7, %f6;
	add.f32 	%f27, %f26, 0fBF800000;
	selp.f32 	%f45, %f27, %f26, %p7;
	bra.uni 	$L__BB1_7;
$L__BB1_5:
	add.f32 	%f45, %f45, 0f3F800000;
	add.f32 	%f22, %f2, %f2;
	setp.ltu.f32 	%p5, %f7, %f22;
	@%p5 bra 	$L__BB1_7;
	add.f32 	%f23, %f45, 0f3F800000;
	fma.rn.f32 	%f24, %f2, 0fC0400000, %f7;
	setp.ge.f32 	%p6, %f24, 0f00000000;
	add.f32 	%f25, %f23, 0f3F800000;
	selp.f32 	%f45, %f25, %f23, %p6;
$L__BB1_7:
	fma.rn.f32 	%f47, %f6, %f45, %f47;
	bra.uni 	$L__BB1_12;
$L__BB1_8:
	mov.b32 	%r3, %f47;
	mov.b32 	%r16, %f4;
	and.b32  	%r4, %r16, -8388608;
	and.b32  	%r17, %r3, 8388607;
	or.b32  	%r23, %r17, 1065353216;
	and.b32  	%r18, %r16, 8388607;
	or.b32  	%r6, %r18, 1065353216;
	mov.b32 	%f46, %r23;
	sub.s32 	%r19, %r3, %r4;
	add.s32 	%r20, %r19, 192937984;
	and.b32  	%r24, %r20, -8388608;
	setp.eq.s32 	%p8, %r24, 0;
	@%p8 bra 	$L__BB1_11;
	mov.b32 	%f28, %r6;
	rcp.approx.ftz.f32 	%f14, %f28;
	neg.f32 	%f15, %f28;
$L__BB1_10:
	min.u32 	%r21, %r24, 192937984;
	add.s32 	%r22, %r23, %r21;
	mov.b32 	%f29, %r22;
	mul.f32 	%f30, %f14, %f29;
	fma.rn.f32 	%f31, %f15, %f30, %f29;
	fma.rn.f32 	%f32, %f31, %f14, %f30;
	fma.rn.f32 	%f33, %f15, %f32, %f29;
	fma.rz.f32 	%f34, %f33, %f14, %f32;
	cvt.rzi.f32.f32 	%f35, %f34;
	fma.rn.f32 	%f46, %f15, %f35, %f29;
	sub.s32 	%r24, %r24, %r21;
	mov.b32 	%r23, %f46;
	setp.ne.s32 	%p9, %r24, 0;
	setp.ne.s32 	%p10, %r23, 0;
	and.pred  	%p11, %p9, %p10;
	@%p11 bra 	$L__BB1_10;
$L__BB1_11:
	mov.b32 	%f37, %r4;
	setp.leu.f32 	%p12, %f2, 0f00000000;
	setp.gt.u32 	%p13, %r3, 2139095039;
	selp.f32 	%f38, 0f7FFFFFFF, %f37, %p13;
	selp.f32 	%f39, 0f7FFFFFFF, %f38, %p12;
	mul.f32 	%f40, %f46, 0f34000000;
	mul.f32 	%f47, %f39, %f40;
$L__BB1_12:
	cvta.to.global.u64 	%rd6, %rd1;
	abs.f32 	%f41, %f47;
	setp.nan.f32 	%p14, %f41, %f41;
	copysign.f32 	%f42, %f1, %f47;
	selp.f32 	%f43, %f47, %f42, %p14;
	cvt.rpi.f32.f32 	%f44, %f43;
	add.s64 	%rd8, %rd6, %rd4;
	st.global.f32 	[%rd8], %f44;
	ret;

}
	// .globl	default_function_kernel_2
.visible .entry default_function_kernel_2(
	.param .u64 .ptr .align 1 default_function_kernel_2_param_0,
	.param .u64 .ptr .align 1 default_function_kernel_2_param_1
)
.maxntid 64
{
	.reg .pred 	%p<4>;
	.reg .b32 	%r<8>;
	.reg .b32 	%f<21>;
	.reg .b64 	%rd<8>;

	ld.param.u64 	%rd1, [default_function_kernel_2_param_0];
	ld.param.u64 	%rd2, [default_function_kernel_2_param_1];
	mov.u32 	%r1, %ctaid.x;
	shl.b32 	%r3, %r1, 3;
	mov.u32 	%r2, %tid.x;
	shr.u32 	%r4, %r2, 3;
	or.b32  	%r5, %r3, %r4;
	setp.gt.u32 	%p1, %r5, 8;
	@%p1 bra 	$L__BB2_2;
	cvta.to.global.u64 	%rd3, %rd2;
	cvta.to.global.u64 	%rd4, %rd1;
	shl.b32 	%r6, %r1, 6;
	or.b32  	%r7, %r6, %r2;
	mul.wide.u32 	%rd5, %r7, 4;
	add.s64 	%rd6, %rd3, %rd5;
	ld.global.nc.f32 	%f1, [%rd6];
	abs.f32 	%f2, %f1;
	setp.gt.f32 	%p2, %f2, 0f3F800000;
	rcp.approx.ftz.f32 	%f3, %f2;
	selp.f32 	%f4, %f3, %f2, %p2;
	mul.f32 	%f5, %f4, %f4;
	fma.rn.f32 	%f6, %f5, 0f3B2090AA, 0fBC6BE14F;
	fma.rn.f32 	%f7, %f6, %f5, 0f3D23397E;
	fma.rn.f32 	%f8, %f7, %f5, 0fBD948A7A;
	fma.rn.f32 	%f9, %f8, %f5, 0f3DD76B21;
	fma.rn.f32 	%f10, %f9, %f5, 0fBE111E88;
	fma.rn.f32 	%f11, %f10, %f5, 0f3E4CAF60;
	fma.rn.f32 	%f12, %f11, %f5, 0fBEAAAA27;
	mul.f32 	%f13, %f5, %f12;
	fma.rn.f32 	%f14, %f13, %f4, %f4;
	neg.f32 	%f15, %f14;
	fma.rn.f32 	%f16, 0f3F6EE581, 0f3FD774EB, %f15;
	selp.f32 	%f17, %f16, %f14, %p2;
	setp.num.f32 	%p3, %f2, %f2;
	copysign.f32 	%f18, %f1, %f17;
	selp.f32 	%f19, %f18, %f17, %p3;
	sin.approx.f32 	%f20, %f19;
	add.s64 	%rd7, %rd4, %rd5;
	st.global.f32 	[%rd7], %f20;
$L__BB2_2:
	ret;

}


// ===== COMPILED SASS (sm_100) =====

	.target	sm_100

	.elftype	@"ET_EXEC"


//--------------------- .note.nv.tkinfo           --------------------------
	.section	.note.nv.tkinfo,"",@"SHT_NOTE"
	.sectionflags	@"SHF_NOTE_NV_TKINFO"
	.tkinfo
        /*0018*/ 	.word	0x00000002
        /*0030*/ 	.string	""
        /*0030*/ 	.string	"ptxas"
        /*0030*/ 	.string	"Cuda compilation tools, release 13.0, V13.0.88"
        /*0030*/ 	.string	"Build cuda_13.0.r13.0/compiler.36424714_0"
        /*0030*/ 	.string	"-arch sm_100 -m 64 "



//--------------------- .note.nv.cuinfo           --------------------------
	.section	.note.nv.cuinfo,"",@"SHT_NOTE"
	.sectionflags	@"SHF_NOTE_NV_CUINFO"
        /*0018*/ 	.short	0x0002
        /*001a*/ 	.short	0x0064
        /*001c*/ 	.short	0x0082
	.zero		2


//--------------------- .nv.info                  --------------------------
	.section	.nv.info,"",@"SHT_CUDA_INFO"
	.align	4


	//----- nvinfo : EIATTR_REGCOUNT
	.align		4
        /*0000*/ 	.byte	0x04, 0x2f
        /*0002*/ 	.short	(.L_1 - .L_0)
	.align		4
.L_0:
        /*0004*/ 	.word	index@(default_function_kernel_1)
        /*0008*/ 	.word	0x0000000c


	//----- nvinfo : EIATTR_FRAME_SIZE
	.align		4
.L_1:
        /*000c*/ 	.byte	0x04, 0x11
        /*000e*/ 	.short	(.L_3 - .L_2)
	.align		4
.L_2:
        /*0010*/ 	.word	index@(default_function_kernel_1)
        /*0014*/ 	.word	0x00000000


	//----- nvinfo : EIATTR_REGCOUNT
	.align		4
.L_3:
        /*0018*/ 	.byte	0x04, 0x2f
        /*001a*/ 	.short	(.L_5 - .L_4)
	.align		4
.L_4:
        /*001c*/ 	.word	index@(default_function_kernel)
        /*0020*/ 	.word	0x0000000d


	//----- nvinfo : EIATTR_FRAME_SIZE
	.align		4
.L_5:
        /*0024*/ 	.byte	0x04, 0x11
        /*0026*/ 	.short	(.L_7 - .L_6)
	.align		4
.L_6:
        /*0028*/ 	.word	index@(default_function_kernel)
        /*002c*/ 	.word	0x00000000


	//----- nvinfo : EIATTR_REGCOUNT
	.align		4
.L_7:
        /*0030*/ 	.byte	0x04, 0x2f
        /*0032*/ 	.short	(.L_9 - .L_8)
	.align		4
.L_8:
        /*0034*/ 	.word	index@(default_function_kernel_2)
        /*0038*/ 	.word	0x0000000c


	//----- nvinfo : EIATTR_FRAME_SIZE
	.align		4
.L_9:
        /*003c*/ 	.byte	0x04, 0x11
        /*003e*/ 	.short	(.L_11 - .L_10)
	.align		4
.L_10:
        /*0040*/ 	.word	index@(default_function_kernel_2)
        /*0044*/ 	.word	0x00000000


	//----- nvinfo : EIATTR_MIN_STACK_SIZE
	.align		4
.L_11:
        /*0048*/ 	.byte	0x04, 0x12
        /*004a*/ 	.short	(.L_13 - .L_12)
	.align		4
.L_12:
        /*004c*/ 	.word	index@(default_function_kernel_2)
        /*0050*/ 	.word	0x00000000


	//----- nvinfo : EIATTR_MIN_STACK_SIZE
	.align		4
.L_13:
        /*0054*/ 	.byte	0x04, 0x12
        /*0056*/ 	.short	(.L_15 - .L_14)
	.align		4
.L_14:
        /*0058*/ 	.word	index@(default_function_kernel)
        /*005c*/ 	.word	0x00000000


	//----- nvinfo : EIATTR_MIN_STACK_SIZE
	.align		4
.L_15:
        /*0060*/ 	.byte	0x04, 0x12
        /*0062*/ 	.short	(.L_17 - .L_16)
	.align		4
.L_16:
        /*0064*/ 	.word	index@(default_function_kernel_1)
        /*0068*/ 	.word	0x00000000
.L_17:


//--------------------- .nv.compat                --------------------------
	.section	.nv.compat,"",@"SHT_CUDA_COMPAT_INFO"
	.align	4
        /*0000*/ 	.byte	0x02, 0x09, 0x00, 0x00, 0x02, 0x02, 0x01, 0x00, 0x02, 0x05, 0x05, 0x00, 0x03, 0x07, 0x01, 0x01
        /*0010*/ 	.byte	0x02, 0x03, 0x00, 0x00, 0x02, 0x06, 0x01, 0x00, 0x04, 0x0b, 0x08, 0x00, 0x01, 0x00, 0x00, 0x00
        /*0020*/ 	.byte	0x00, 0x00, 0x00, 0x00


//--------------------- .nv.info.default_function_kernel_2 --------------------------
	.section	.nv.info.default_function_kernel_2,"",@"SHT_CUDA_INFO"
	.sectionflags	@""
	.align	4


	//----- nvinfo : EIATTR_CUDA_API_VERSION
	.align		4
        /*0000*/ 	.byte	0x04, 0x37
        /*0002*/ 	.short	(.L_19 - .L_18)
.L_18:
        /*0004*/ 	.word	0x00000082


	//----- nvinfo : EIATTR_KPARAM_INFO
	.align		4
.L_19:
        /*0008*/ 	.byte	0x04, 0x17
        /*000a*/ 	.short	(.L_21 - .L_20)
.L_20:
        /*000c*/ 	.word	0x00000000
        /*0010*/ 	.short	0x0001
        /*0012*/ 	.short	0x0008
        /*0014*/ 	.byte	0x00, 0xf5, 0x21, 0x00


	//----- nvinfo : EIATTR_KPARAM_INFO
	.align		4
.L_21:
        /*0018*/ 	.byte	0x04, 0x17
        /*001a*/ 	.short	(.L_23 - .L_22)
.L_22:
        /*001c*/ 	.word	0x00000000
        /*0020*/ 	.short	0x0000
        /*0022*/ 	.short	0x0000
        /*0024*/ 	.byte	0x00, 0xf5, 0x21, 0x00


	//----- nvinfo : EIATTR_SPARSE_MMA_MASK
	.align		4
.L_23:
        /*0028*/ 	.byte	0x03, 0x50
        /*002a*/ 	.short	0x0000


	//----- nvinfo : EIATTR_MAXREG_COUNT
	.align		4
        /*002c*/ 	.byte	0x03, 0x1b
        /*002e*/ 	.short	0x00ff


	//----- nvinfo : EIATTR_MERCURY_ISA_VERSION
	.align		4
        /*0030*/ 	.byte	0x03, 0x5f
        /*0032*/ 	.short	0x0101


	//----- nvinfo : EIATTR_VRC_CTA_INIT_COUNT
	.align		4
        /*0034*/ 	.byte	0x02, 0x4a
	.zero		1
	.zero		1


	//----- nvinfo : EIATTR_EXIT_INSTR_OFFSETS
	.align		4
        /*0038*/ 	.byte	0x04, 0x1c
        /*003a*/ 	.short	(.L_25 - .L_24)


	//   ....[0]....
.L_24:
        /*003c*/ 	.word	0x00000070


	//   ....[1]....
        /*0040*/ 	.word	0x00000260


	//----- nvinfo : EIATTR_MAX_THREADS
	.align		4
.L_25:
        /*0044*/ 	.byte	0x04, 0x05
        /*0046*/ 	.short	(.L_27 - .L_26)
.L_26:
        /*0048*/ 	.word	0x00000040
        /*004c*/ 	.word	0x00000001
        /*0050*/ 	.word	0x00000001


	//----- nvinfo : EIATTR_CBANK_PARAM_SIZE
	.align		4
.L_27:
        /*0054*/ 	.byte	0x03, 0x19
        /*0056*/ 	.short	0x0010


	//----- nvinfo : EIATTR_PARAM_CBANK
	.align		4
        /*0058*/ 	.byte	0x04, 0x0a
        /*005a*/ 	.short	(.L_29 - .L_28)
	.align		4
.L_28:
        /*005c*/ 	.word	index@(.nv.constant0.default_function_kernel_2)
        /*0060*/ 	.short	0x0380
        /*0062*/ 	.short	0x0010


	//----- nvinfo : EIATTR_SW_WAR
	.align		4
.L_29:
        /*0064*/ 	.byte	0x04, 0x36
        /*0066*/ 	.short	(.L_31 - .L_30)
.L_30:
        /*0068*/ 	.word	0x00000008
.L_31:


//--------------------- .nv.info.default_function_kernel --------------------------
	.section	.nv.info.default_function_kernel,"",@"SHT_CUDA_INFO"
	.sectionflags	@""
	.align	4


	//----- nvinfo : EIATTR_CUDA_API_VERSION
	.align		4
        /*0000*/ 	.byte	0x04, 0x37
        /*0002*/ 	.short	(.L_33 - .L_32)
.L_32:
        /*0004*/ 	.word	0x00000082


	//----- nvinfo : EIATTR_KPARAM_INFO
	.align		4
.L_33:
        /*0008*/ 	.byte	0x04, 0x17
        /*000a*/ 	.short	(.L_35 - .L_34)
.L_34:
        /*000c*/ 	.word	0x00000000
        /*0010*/ 	.short	0x0001
        /*0012*/ 	.short	0x0008
        /*0014*/ 	.byte	0x00, 0xf5, 0x21, 0x00


	//----- nvinfo : EIATTR_KPARAM_INFO
	.align		4
.L_35:
        /*0018*/ 	.byte	0x04, 0x17
        /*001a*/ 	.short	(.L_37 - .L_36)
.L_36:
        /*001c*/ 	.word	0x00000000
        /*0020*/ 	.short	0x0000
        /*0022*/ 	.short	0x0000
        /*0024*/ 	.byte	0x00, 0xf5, 0x21, 0x00


	//----- nvinfo : EIATTR_SPARSE_MMA_MASK
	.align		4
.L_37:
        /*0028*/ 	.byte	0x03, 0x50
        /*002a*/ 	.short	0x0000


	//----- nvinfo : EIATTR_MAXREG_COUNT
	.align		4
        /*002c*/ 	.byte	0x03, 0x1b
        /*002e*/ 	.short	0x00ff


	//----- nvinfo : EIATTR_MERCURY_ISA_VERSION
	.align		4
        /*0030*/ 	.byte	0x03, 0x5f
        /*0032*/ 	.short	0x0101


	//----- nvinfo : EIATTR_VRC_CTA_INIT_COUNT
	.align		4
        /*0034*/ 	.byte	0x02, 0x4a
	.zero		1
	.zero		1


	//----- nvinfo : EIATTR_EXIT_INSTR_OFFSETS
	.align		4
        /*0038*/ 	.byte	0x04, 0x1c
        /*003a*/ 	.short	(.L_39 - .L_38)


	//   ....[0]....
.L_38:
        /*003c*/ 	.word	0x00000560


	//----- nvinfo : EIATTR_MAX_THREADS
	.align		4
.L_39:
        /*0040*/ 	.byte	0x04, 0x05
        /*0042*/ 	.short	(.L_41 - .L_40)
.L_40:
        /*0044*/ 	.word	0x00000004
        /*0048*/ 	.word	0x00000001
        /*004c*/ 	.word	0x00000001


	//----- nvinfo : EIATTR_CRS_STACK_SIZE
	.align		4
.L_41:
        /*0050*/ 	.byte	0x04, 0x1e
        /*0052*/ 	.short	(.L_43 - .L_42)
.L_42:
        /*0054*/ 	.word	0x00000000


	//----- nvinfo : EIATTR_CBANK_PARAM_SIZE
	.align		4
.L_43:
        /*0058*/ 	.byte	0x03, 0x19
        /*005a*/ 	.short	0x0010


	//----- nvinfo : EIATTR_PARAM_CBANK
	.align		4
        /*005c*/ 	.byte	0x04, 0x0a
        /*005e*/ 	.short	(.L_45 - .L_44)
	.align		4
.L_44:
        /*0060*/ 	.word	index@(.nv.constant0.default_function_kernel)
        /*0064*/ 	.short	0x0380
        /*0066*/ 	.short	0x0010


	//----- nvinfo : EIATTR_SW_WAR
	.align		4
.L_45:
        /*0068*/ 	.byte	0x04, 0x36
        /*006a*/ 	.short	(.L_47 - .L_46)
.L_46:
        /*006c*/ 	.word	0x00000008
.L_47:


//--------------------- .nv.info.default_function_kernel_1 --------------------------
	.section	.nv.info.default_function_kernel_1,"",@"SHT_CUDA_INFO"
	.sectionflags	@""
	.align	4


	//----- nvinfo : EIATTR_CUDA_API_VERSION
	.align		4
        /*0000*/ 	.byte	0x04, 0x37
        /*0002*/ 	.short	(.L_49 - .L_48)
.L_48:
        /*0004*/ 	.word	0x00000082


	//----- nvinfo : EIATTR_KPARAM_INFO
	.align		4
.L_49:
        /*0008*/ 	.byte	0x04, 0x17
        /*000a*/ 	.short	(.L_51 - .L_50)
.L_50:
        /*000c*/ 	.word	0x00000000
        /*0010*/ 	.short	0x0001
        /*0012*/ 	.short	0x0008
        /*0014*/ 	.byte	0x00, 0xf5, 0x21, 0x00


	//----- nvinfo : EIATTR_KPARAM_INFO
	.align		4
.L_51:
        /*0018*/ 	.byte	0x04, 0x17
        /*001a*/ 	.short	(.L_53 - .L_52)
.L_52:
        /*001c*/ 	.word	0x00000000
        /*0020*/ 	.short	0x0000
        /*0022*/ 	.short	0x0000
        /*0024*/ 	.byte	0x00, 0xf5, 0x21, 0x00


	//----- nvinfo : EIATTR_SPARSE_MMA_MASK
	.align		4
.L_53:
        /*0028*/ 	.byte	0x03, 0x50
        /*002a*/ 	.short	0x0000


	//----- nvinfo : EIATTR_MAXREG_COUNT
	.align		4
        /*002c*/ 	.byte	0x03, 0x1b
        /*002e*/ 	.short	0x00ff


	//----- nvinfo : EIATTR_MERCURY_ISA_VERSION
	.align		4
        /*0030*/ 	.byte	0x03, 0x5f
        /*0032*/ 	.short	0x0101


	//----- nvinfo : EIATTR_VRC_CTA_INIT_COUNT
	.align		4
        /*0034*/ 	.byte	0x02, 0x4a
	.zero		1
	.zero		1


	//----- nvinfo : EIATTR_EXIT_INSTR_OFFSETS
	.align		4
        /*0038*/ 	.byte	0x04, 0x1c
        /*003a*/ 	.short	(.L_55 - .L_54)


	//   ....[0]....
.L_54:
        /*003c*/ 	.word	0x00000340


	//----- nvinfo : EIATTR_MAX_THREADS
	.align		4
.L_55:
        /*0040*/ 	.byte	0x04, 0x05
        /*0042*/ 	.short	(.L_57 - .L_56)
.L_56:
        /*0044*/ 	.word	0x00000008
        /*0048*/ 	.word	0x00000001
        /*004c*/ 	.word	0x00000001


	//----- nvinfo : EIATTR_CBANK_PARAM_SIZE
	.align		4
.L_57:
        /*0050*/ 	.byte	0x03, 0x19
        /*0052*/ 	.short	0x0010


	//----- nvinfo : EIATTR_PARAM_CBANK
	.align		4
        /*0054*/ 	.byte	0x04, 0x0a
        /*0056*/ 	.short	(.L_59 - .L_58)
	.align		4
.L_58:
        /*0058*/ 	.word	index@(.nv.constant0.default_function_kernel_1)
        /*005c*/ 	.short	0x0380
        /*005e*/ 	.short	0x0010


	//----- nvinfo : EIATTR_SW_WAR
	.align		4
.L_59:
        /*0060*/ 	.byte	0x04, 0x36
        /*0062*/ 	.short	(.L_61 - .L_60)
.L_60:
        /*0064*/ 	.word	0x00000008
.L_61:


//--------------------- .nv.callgraph             --------------------------
	.section	.nv.callgraph,"",@"SHT_CUDA_CALLGRAPH"
	.align	4
	.sectionentsize	8
	.align		4
        /*0000*/ 	.word	0x00000000
	.align		4
        /*0004*/ 	.word	0xffffffff
	.align		4
        /*0008*/ 	.word	0x00000000
	.align		4
        /*000c*/ 	.word	0xfffffffe
	.align		4
        /*0010*/ 	.word	0x00000000
	.align		4
        /*0014*/ 	.word	0xfffffffd
	.align		4
        /*0018*/ 	.word	0x00000000
	.align		4
        /*001c*/ 	.word	0xfffffffc


//--------------------- .text.default_function_kernel_2 --------------------------
	.section	.text.default_function_kernel_2,"ax",@progbits
	.align	128
        .global         default_function_kernel_2
        .type           default_function_kernel_2,@function
        .size           default_function_kernel_2,(.L_x_11 - default_function_kernel_2)
        .other          default_function_kernel_2,@"STO_CUDA_ENTRY STV_DEFAULT"
default_function_kernel_2:
.text.default_function_kernel_2:
[----:B------:R-:W-:Y:S01]  /*0000*/  LDC R1, c[0x0][0x37c] ;  /* 0x0000df00ff017b82 */ /* 0x000fe20000000800 */
[----:B------:R-:W0:Y:S07]  /*0010*/  S2R R5, SR_TID.X ;  /* 0x0000000000057919 */ /* 0x000e2e0000002100 */
[----:B------:R-:W1:Y:S02]  /*0020*/  S2UR UR5, SR_CTAID.X ;  /* 0x00000000000579c3 */ /* 0x000e640000002500 */
[----:B-1----:R-:W-:Y:S01]  /*0030*/  USHF.L.U32 UR4, UR5, 0x3, URZ ;  /* 0x0000000305047899 */ /* 0x002fe200080006ff */
[----:B0-----:R-:W-:-:S05]  /*0040*/  SHF.R.U32.HI R0, RZ, 0x3, R5 ;  /* 0x00000003ff007819 */ /* 0x001fca0000011605 */
[----:B------:R-:W-:-:S04]  /*0050*/  LOP3.LUT R0, R0, UR4, RZ, 0xfc, !PT ;  /* 0x0000000400007c12 */ /* 0x000fc8000f8efcff */
[----:B------:R-:W-:-:S13]  /*0060*/  ISETP.GT.U32.AND P0, PT, R0, 0x8, PT ;  /* 0x000000080000780c */ /* 0x000fda0003f04070 */
[----:B------:R-:W-:Y:S05]  /*0070*/  @P0 EXIT ;  /* 0x000000000000094d */ /* 0x000fea0003800000 */
[----:B------:R-:W0:Y:S01]  /*0080*/  LDC.64 R2, c[0x0][0x388] ;  /* 0x0000e200ff027b82 */ /* 0x000e220000000a00 */
[----:B------:R-:W1:Y:S01]  /*0090*/  LDCU.64 UR6, c[0x0][0x358] ;  /* 0x00006b00ff0677ac */ /* 0x000e620008000a00 */
[----:B------:R-:W-:-:S06]  /*00a0*/  USHF.L.U32 UR4, UR5, 0x6, URZ ;  /* 0x0000000605047899 */ /* 0x000fcc00080006ff */
[----:B------:R-:W-:-:S05]  /*00b0*/  LOP3.LUT R5, R5, UR4, RZ, 0xfc, !PT ;  /* 0x0000000405057c12 */ /* 0x000fca000f8efcff */
[----:B0-----:R-:W-:-:S06]  /*00c0*/  IMAD.WIDE.U32 R2, R5, 0x4, R2 ;  /* 0x0000000405027825 */ /* 0x001fcc00078e0002 */
[----:B-1----:R-:W2:Y:S01]  /*00d0*/  LDG.E.CONSTANT R2, desc[UR6][R2.64] ;  /* 0x0000000602027981 */ /* 0x002ea2000c1e9900 */
[----:B------:R-:W-:Y:S01]  /*00e0*/  HFMA2 R9, -RZ, RZ, 0.890625, -0.00056934356689453125 ;  /* 0x3b2090aaff097431 */ /* 0x000fe200000001ff */
[----:B------:R-:W-:Y:S01]  /*00f0*/  MOV R4, 0x3f6ee581 ;  /* 0x3f6ee58100047802 */ /* 0x000fe20000000f00 */
[----:B--2---:R-:W0:Y:S01]  /*0100*/  MUFU.RCP R7, |R2| ;  /* 0x4000000200077308 */ /* 0x004e220000001000 */
[----:B------:R-:W-:-:S04]  /*0110*/  FSETP.GT.AND P0, PT, |R2|, 1, PT ;  /* 0x3f8000000200780b */ /* 0x000fc80003f04200 */
[----:B0-----:R-:W-:-:S05]  /*0120*/  FSEL R7, R7, |R2|, P0 ;  /* 0x4000000207077208 */ /* 0x001fca0000000000 */
[----:B------:R-:W-:-:S04]  /*0130*/  FMUL R0, R7, R7 ;  /* 0x0000000707007220 */ /* 0x000fc80000400000 */
[----:B------:R-:W-:-:S04]  /*0140*/  FFMA R9, R0, R9, -0.014396979473531246185 ;  /* 0xbc6be14f00097423 */ /* 0x000fc80000000009 */
[----:B------:R-:W-:-:S04]  /*0150*/  FFMA R9, R0, R9, 0.039849750697612762451 ;  /* 0x3d23397e00097423 */ /* 0x000fc80000000009 */
[----:B------:R-:W-:-:S04]  /*0160*/  FFMA R9, R0, R9, -0.072529748082160949707 ;  /* 0xbd948a7a00097423 */ /* 0x000fc80000000009 */
[----:B------:R-:W-:-:S04]  /*0170*/  FFMA R9, R0, R9, 0.10518480092287063599 ;  /* 0x3dd76b2100097423 */ /* 0x000fc80000000009 */
[----:B------:R-:W-:-:S04]  /*0180*/  FFMA R9, R0, R9, -0.14171802997589111328 ;  /* 0xbe111e8800097423 */ /* 0x000fc80000000009 */
[----:B------:R-:W-:-:S04]  /*0190*/  FFMA R9, R0, R9, 0.19988775253295898438 ;  /* 0x3e4caf6000097423 */ /* 0x000fc80000000009 */
[----:B------:R-:W-:-:S04]  /*01a0*/  FFMA R9, R0, R9, -0.33332940936088562012 ;  /* 0xbeaaaa2700097423 */ /* 0x000fc80000000009 */
[----:B------:R-:W-:-:S04]  /*01b0*/  FMUL R0, R0, R9 ;  /* 0x0000000900007220 */ /* 0x000fc80000400000 */
[----:B------:R-:W-:-:S04]  /*01c0*/  FFMA R7, R7, R0, R7 ;  /* 0x0000000007077223 */ /* 0x000fc80000000007 */
[----:B------:R-:W-:Y:S01]  /*01d0*/  @P0 FFMA R7, R4, 1.6832555532455444336, -R7 ;  /* 0x3fd774eb04070823 */ /* 0x000fe20000000807 */
[----:B------:R-:W-:-:S04]  /*01e0*/  FSETP.NAN.AND P0, PT, |R2|, |R2|, PT ;  /* 0x400000020200720b */ /* 0x000fc80003f08200 */
[----:B------:R-:W-:Y:S02]  /*01f0*/  LOP3.LUT R0, R7, 0x80000000, R2, 0xb8, !PT ;  /* 0x8000000007007812 */ /* 0x000fe400078eb802 */
[----:B------:R-:W0:Y:S02]  /*0200*/  LDC.64 R2, c[0x0][0x380] ;  /* 0x0000e000ff027b82 */ /* 0x000e240000000a00 */
[----:B------:R-:W-:-:S05]  /*0210*/  FSEL R0, R0, R7, !P0 ;  /* 0x0000000700007208 */ /* 0x000fca0004000000 */
[----:B------:R-:W-:-:S04]  /*0220*/  FMUL.RZ R0, R0, 0.15915493667125701904 ;  /* 0x3e22f98300007820 */ /* 0x000fc8000040c000 */
[----:B------:R-:W1:Y:S01]  /*0230*/  MUFU.SIN R7, R0 ;  /* 0x0000000000077308 */ /* 0x000e620000000400 */
[----:B0-----:R-:W-:-:S05]  /*0240*/  IMAD.WIDE.U32 R2, R5, 0x4, R2 ;  /* 0x0000000405027825 */ /* 0x001fca00078e0002 */
[----:B-1----:R-:W-:Y:S01]  /*0250*/  STG.E desc[UR6][R2.64], R7 ;  /* 0x0000000702007986 */ /* 0x002fe2000c101906 */
[----:B------:R-:W-:Y:S05]  /*0260*/  EXIT ;  /* 0x000000000000794d */ /* 0x000fea0003800000 */
.L_x_0:
[----:B------:R-:W-:-:S00]  /*0270*/  BRA `(.L_x_0) ;  /* 0xfffffffc00fc7947 */ /* 0x000fc0000383ffff */
[----:B------:R-:W-:-:S00]  /*0280*/  NOP ;  /* 0x0000000000007918 */ /* 0x000fc00000000000 */
[----:B------:R-:W-:-:S00]  /*0290*/  NOP ;  /* 0x0000000000007918 */ /* 0x000fc00000000000 */
[----:B------:R-:W-:-:S00]  /*02a0*/  NOP ;  /* 0x0000000000007918 */ /* 0x000fc00000000000 */
[----:B------:R-:W-:-:S00]  /*02b0*/  NOP ;  /* 0x0000000000007918 */ /* 0x000fc00000000000 */
[----:B------:R-:W-:-:S00]  /*02c0*/  NOP ;  /* 0x0000000000007918 */ /* 0x000fc00000000000 */
[----:B------:R-:W-:-:S00]  /*02d0*/  NOP ;  /* 0x0000000000007918 */ /* 0x000fc00000000000 */
[----:B------:R-:W-:-:S00]  /*02e0*/  NOP ;  /* 0x0000000000007918 */ /* 0x000fc00000000000 */
[----:B------:R-:W-:-:S00]  /*02f0*/  NOP ;  /* 0x0000000000007918 */ /* 0x000fc00000000000 */
.L_x_11:


//--------------------- .text.default_function_kernel --------------------------
	.section	.text.default_function_kernel,"ax",@progbits
	.align	128
        .global         default_function_kernel
        .type           default_function_kernel,@function
        .size           default_function_kernel,(.L_x_12 - default_function_kernel)
        .other          default_function_kernel,@"STO_CUDA_ENTRY STV_DEFAULT"
default_function_kernel:
.text.default_function_kernel:
[----:B------:R-:W-:Y:S01]  /*0000*/  LDC R1, c[0x0][0x37c] ;  /* 0x0000df00ff017b82 */ /* 0x000fe20000000800 */
[----:B------:R-:W0:Y:S07]  /*0010*/  S2R R5, SR_TID.X ;  /* 0x0000000000057919 */ /* 0x000e2e0000002100 */
[----:B------:R-:W1:Y:S01]  /*0020*/  S2UR UR4, SR_CTAID.X ;  /* 0x00000000000479c3 */ /* 0x000e620000002500 */
[----:B------:R-:W2:Y:S07]  /*0030*/  LDCU.64 UR6, c[0x0][0x358] ;  /* 0x00006b00ff0677ac */ /* 0x000eae0008000a00 */
[----:B------:R-:W3:Y:S01]  /*0040*/  LDC.64 R2, c[0x0][0x388] ;  /* 0x0000e200ff027b82 */ /* 0x000ee20000000a00 */
[----:B-1----:R-:W-:-:S06]  /*0050*/  USHF.L.U32 UR4, UR4, 0x2, URZ ;  /* 0x0000000204047899 */ /* 0x002fcc00080006ff */
[----:B0-----:R-:W-:-:S05]  /*0060*/  LOP3.LUT R5, R5, UR4, RZ, 0xfc, !PT ;  /* 0x0000000405057c12 */ /* 0x001fca000f8efcff */
[----:B---3--:R-:W-:-:S05]  /*0070*/  IMAD.WIDE.U32 R2, R5, 0x4, R2 ;  /* 0x0000000405027825 */ /* 0x008fca00078e0002 */
[----:B--2---:R-:W2:Y:S01]  /*0080*/  LDG.E.CONSTANT R0, desc[UR6][R2.64] ;  /* 0x0000000602007981 */ /* 0x004ea2000c1e9900 */
[----:B------:R-:W-:Y:S01]  /*0090*/  BSSY.RECONVERGENT B0, `(.L_x_1) ;  /* 0x0000045000007945 */ /* 0x000fe20003800200 */
[C---:B--2---:R-:W-:Y:S01]  /*00a0*/  FMUL.RZ R7, R0.reuse, 0.15915493667125701904 ;  /* 0x3e22f98300077820 */ /* 0x044fe2000040c000 */
[----:B------:R-:W-:-:S05]  /*00b0*/  FADD R4, |R0|, -RZ ;  /* 0x800000ff00047221 */ /* 0x000fca0000000200 */
[----:B------:R-:W0:Y:S02]  /*00c0*/  MUFU.COS R7, R7 ;  /* 0x0000000700077308 */ /* 0x000e240000000000 */
[----:B0-----:R-:W-:-:S13]  /*00d0*/  FSETP.GEU.AND P0, PT, |R0|, |R7|, PT ;  /* 0x400000070000720b */ /* 0x001fda0003f0e200 */
[----:B------:R-:W-:Y:S05]  /*00e0*/  @!P0 BRA `(.L_x_2) ;  /* 0x0000000000fc8947 */ /* 0x000fea0003800000 */
[----:B------:R-:W-:-:S05]  /*00f0*/  FMUL R3, |R7|, 8388608 ;  /* 0x4b00000007037820 */ /* 0x000fca0000400200 */
[----:B------:R-:W-:-:S13]  /*0100*/  FSETP.GTU.AND P0, PT, R4, R3, PT ;  /* 0x000000030400720b */ /* 0x000fda0003f0c000 */
[----:B------:R-:W-:Y:S05]  /*0110*/  @P0 BRA `(.L_x_3) ;  /* 0x0000000000780947 */ /* 0x000fea0003800000 */
[C---:B------:R-:W-:Y:S01]  /*0120*/  FMUL R2, |R7|.reuse, 16777216 ;  /* 0x4b80000007027820 */ /* 0x040fe20000400200 */
[C---:B------:R-:W-:Y:S01]  /*0130*/  FSETP.GEU.AND P0, PT, |R7|.reuse, 1.175494350822287508e-38, PT ;  /* 0x008000000700780b */ /* 0x040fe20003f0e200 */
[----:B------:R-:W-:Y:S01]  /*0140*/  FMUL R3, R4, 16777216 ;  /* 0x4b80000004037820 */ /* 0x000fe20000400000 */
[----:B------:R-:W-:Y:S01]  /*0150*/  FADD R6, |R7|, -RZ ;  /* 0x800000ff07067221 */ /* 0x000fe20000000200 */
[----:B------:R-:W-:Y:S01]  /*0160*/  BSSY.RECONVERGENT B1, `(.L_x_4) ;  /* 0x0000017000017945 */ /* 0x000fe20003800200 */
[----:B------:R-:W-:Y:S02]  /*0170*/  FSEL R2, R2, |R7|, !P0 ;  /* 0x4000000702027208 */ /* 0x000fe40004000000 */
[----:B------:R-:W-:-:S04]  /*0180*/  FSEL R3, R3, R4, !P0 ;  /* 0x0000000403037208 */ /* 0x000fc80004000000 */
[----:B------:R-:W0:Y:S02]  /*0190*/  MUFU.RCP R2, R2 ;  /* 0x0000000200027308 */ /* 0x000e240000001000 */
[----:B0-----:R-:W-:-:S06]  /*01a0*/  FMUL R3, R2, R3 ;  /* 0x0000000302037220 */ /* 0x001fcc0000400000 */
[----:B------:R-:W0:Y:S02]  /*01b0*/  FRND.TRUNC R3, R3 ;  /* 0x0000000300037307 */ /* 0x000e24000020d000 */
[----:B0-----:R-:W-:-:S05]  /*01c0*/  FFMA R8, -|R7|, R3, R4 ;  /* 0x0000000307087223 */ /* 0x001fca0000000304 */
[----:B------:R-:W-:-:S13]  /*01d0*/  ISETP.GE.U32.AND P0, PT, R8, R6, PT ;  /* 0x000000060800720c */ /* 0x000fda0003f06070 */
[----:B------:R-:W-:Y:S05]  /*01e0*/  @!P0 BRA `(.L_x_5) ;  /* 0x0000000000388947 */ /* 0x000fea0003800000 */
[----:B------:R-:W-:-:S04]  /*01f0*/  ISETP.GE.U32.AND P0, PT, R8, -0x7fffffff, PT ;  /* 0x800000010800780c */ /* 0x000fc80003f06070 */
[----:B------:R-:W-:-:S09]  /*0200*/  FSETP.GEU.OR P1, PT, R8, -|R7|, !P0 ;  /* 0xc00000070800720b */ /* 0x000fd2000472e400 */
[----:B------:R-:W-:-:S04]  /*0210*/  @P0 FADD R2, R3, -1 ;  /* 0xbf80000003020421 */ /* 0x000fc80000000000 */
[----:B------:R-:W-:-:S04]  /*0220*/  @!P1 FADD R2, R2, -1 ;  /* 0xbf80000002029421 */ /* 0x000fc80000000000 */
[----:B------:R-:W-:Y:S01]  /*0230*/  @P0 IMAD.MOV.U32 R3, RZ, RZ, R2 ;  /* 0x000000ffff030224 */ /* 0x000fe200078e0002 */
[----:B------:R-:W-:Y:S06]  /*0240*/  @P0 BRA `(.L_x_5) ;  /* 0x0000000000200947 */ /* 0x000fec0003800000 */
[----:B------:R-:W-:Y:S01]  /*0250*/  FADD R2, |R7|, |R7| ;  /* 0x4000000707027221 */ /* 0x000fe20000000200 */
[----:B------:R-:W-:-:S04]  /*0260*/  FADD R3, R3, 1 ;  /* 0x3f80000003037421 */ /* 0x000fc80000000000 */
[----:B------:R-:W-:-:S13]  /*0270*/  FSETP.GE.AND P0, PT, R8, R2, PT ;  /* 0x000000020800720b */ /* 0x000fda0003f06000 */
[----:B------:R-:W-:-:S05]  /*0280*/  @P0 FFMA R2, |R7|, -3, R8 ;  /* 0xc040000007020823 */ /* 0x000fca0000000208 */
[----:B------:R-:W-:Y:S01]  /*0290*/  FSETP.GE.AND P1, PT, R2, RZ, P0 ;  /* 0x000000ff0200720b */ /* 0x000fe20000726000 */
[----:B------:R-:W-:-:S12]  /*02a0*/  @P0 FADD R2, R3, 1 ;  /* 0x3f80000003020421 */ /* 0x000fd80000000000 */
[----:B------:R-:W-:-:S04]  /*02b0*/  @P1 FADD R2, R2, 1 ;  /* 0x3f80000002021421 */ /* 0x000fc80000000000 */
[----:B------:R-:W-:-:S07]  /*02c0*/  @P0 IMAD.MOV.U32 R3, RZ, RZ, R2 ;  /* 0x000000ffff030224 */ /* 0x000fce00078e0002 */
.L_x_5:
[----:B------:R-:W-:Y:S05]  /*02d0*/  BSYNC.RECONVERGENT B1 ;  /* 0x0000000000017941 */ /* 0x000fea0003800200 */
.L_x_4:
[----:B------:R-:W-:Y:S01]  /*02e0*/  FFMA R4, -|R7|, R3, R4 ;  /* 0x0000000307047223 */ /* 0x000fe20000000304 */
[----:B------:R-:W-:Y:S06]  /*02f0*/  BRA `(.L_x_2) ;  /* 0x0000000000787947 */ /* 0x000fec0003800000 */
.L_x_3:
[----:B------:R-:W-:Y:S01]  /*0300*/  LOP3.LUT R9, R3, 0xff800000, RZ, 0xc0, !PT ;  /* 0xff80000003097812 */ /* 0x000fe200078ec0ff */
[----:B------:R-:W-:Y:S01]  /*0310*/  BSSY.RECONVERGENT B1, `(.L_x_6) ;  /* 0x000001a000017945 */ /* 0x000fe20003800200 */
[C---:B------:R-:W-:Y:S02]  /*0320*/  ISETP.GT.U32.AND P0, PT, R4.reuse, 0x7f7fffff, PT ;  /* 0x7f7fffff0400780c */ /* 0x040fe40003f04070 */
[C---:B------:R-:W-:Y:S02]  /*0330*/  IADD3 R2, PT, PT, R4.reuse, 0xb800000, -R9 ;  /* 0x0b80000004027810 */ /* 0x040fe40007ffe809 */
[----:B------:R-:W-:Y:S02]  /*0340*/  LOP3.LUT R4, R4, 0x7fffff, RZ, 0xc0, !PT ;  /* 0x007fffff04047812 */ /* 0x000fe400078ec0ff */
[----:B------:R-:W-:Y:S02]  /*0350*/  LOP3.LUT P1, R2, R2, 0xff800000, RZ, 0xc0, !PT ;  /* 0xff80000002027812 */ /* 0x000fe4000782c0ff */
[----:B------:R-:W-:-:S02]  /*0360*/  FSETP.GT.AND P2, PT, |R7|, RZ, PT ;  /* 0x000000ff0700720b */ /* 0x000fc40003f44200 */
[----:B------:R-:W-:Y:S02]  /*0370*/  FSEL R9, R9, +QNAN , !P0 ;  /* 0x7fffffff09097808 */ /* 0x000fe40004000000 */
[----:B------:R-:W-:Y:S02]  /*0380*/  LOP3.LUT R4, R4, 0x3f800000, RZ, 0xfc, !PT ;  /* 0x3f80000004047812 */ /* 0x000fe400078efcff */
[----:B------:R-:W-:-:S05]  /*0390*/  FSEL R10, R9, +QNAN , P2 ;  /* 0x7fffffff090a7808 */ /* 0x000fca0001000000 */
[----:B------:R-:W-:Y:S05]  /*03a0*/  @!P1 BRA `(.L_x_7) ;  /* 0x0000000000409947 */ /* 0x000fea0003800000 */
[----:B------:R-:W-:-:S04]  /*03b0*/  LOP3.LUT R3, R3, 0x7fffff, RZ, 0xc0, !PT ;  /* 0x007fffff03037812 */ /* 0x000fc800078ec0ff */
[----:B------:R-:W-:-:S04]  /*03c0*/  LOP3.LUT R3, R3, 0x3f800000, RZ, 0xfc, !PT ;  /* 0x3f80000003037812 */ /* 0x000fc800078efcff */
[----:B------:R0:W1:Y:S03]  /*03d0*/  MUFU.RCP R6, R3 ;  /* 0x0000000300067308 */ /* 0x0000660000001000 */
.L_x_8:
[----:B------:R-:W-:-:S04]  /*03e0*/  VIMNMX.U32 R7, PT, PT, R2, 0xb800000, PT ;  /* 0x0b80000002077848 */ /* 0x000fc80003fe0000 */
[----:B------:R-:W-:Y:S01]  /*03f0*/  IADD3 R4, PT, PT, R7, R4, RZ ;  /* 0x0000000407047210 */ /* 0x000fe20007ffe0ff */
[----:B------:R-:W-:-:S04]  /*0400*/  IMAD.IADD R2, R2, 0x1, -R7 ;  /* 0x0000000102027824 */ /* 0x000fc800078e0a07 */
[----:B-1----:R-:W-:Y:S01]  /*0410*/  FMUL R9, R6, R4 ;  /* 0x0000000406097220 */ /* 0x002fe20000400000 */
[----:B------:R-:W-:-:S03]  /*0420*/  ISETP.NE.AND P1, PT, R2, RZ, PT ;  /* 0x000000ff0200720c */ /* 0x000fc60003f25270 */
[----:B------:R-:W-:-:S04]  /*0430*/  FFMA R8, -R3, R9, R4 ;  /* 0x0000000903087223 */ /* 0x000fc80000000104 */
[----:B------:R-:W-:-:S04]  /*0440*/  FFMA R9, R6, R8, R9 ;  /* 0x0000000806097223 */ /* 0x000fc80000000009 */
[----:B------:R-:W-:-:S04]  /*0450*/  FFMA R8, -R3, R9, R4 ;  /* 0x0000000903087223 */ /* 0x000fc80000000104 */
[----:B------:R-:W-:-:S06]  /*0460*/  FFMA.RZ R8, R6, R8, R9 ;  /* 0x0000000806087223 */ /* 0x000fcc000000c009 */
[----:B------:R-:W1:Y:S02]  /*0470*/  FRND.TRUNC R8, R8 ;  /* 0x0000000800087307 */ /* 0x000e64000020d000 */
[----:B-1----:R-:W-:-:S05]  /*0480*/  FFMA R4, -R3, R8, R4 ;  /* 0x0000000803047223 */ /* 0x002fca0000000104 */
[----:B------:R-:W-:-:S13]  /*0490*/  ISETP.NE.AND P0, PT, R4, RZ, PT ;  /* 0x000000ff0400720c */ /* 0x000fda0003f05270 */
[----:B------:R-:W-:Y:S05]  /*04a0*/  @P0 BRA P1, `(.L_x_8) ;  /* 0xfffffffc00cc0947 */ /* 0x000fea000083ffff */
.L_x_7:
[----:B------:R-:W-:Y:S05]  /*04b0*/  BSYNC.RECONVERGENT B1 ;  /* 0x0000000000017941 */ /* 0x000fea0003800200 */
.L_x_6:
[----:B0-----:R-:W-:-:S04]  /*04c0*/  FMUL R3, R4, 1.1920928955078125e-07 ;  /* 0x3400000004037820 */ /* 0x001fc80000400000 */
[----:B------:R-:W-:-:S07]  /*04d0*/  FMUL R4, R10, R3 ;  /* 0x000000030a047220 */ /* 0x000fce0000400000 */
.L_x_2:
[----:B------:R-:W-:Y:S05]  /*04e0*/  BSYNC.RECONVERGENT B0 ;  /* 0x0000000000007941 */ /* 0x000fea0003800200 */
.L_x_1:
[----:B------:R-:W0:Y:S01]  /*04f0*/  LDC.64 R2, c[0x0][0x380] ;  /* 0x0000e000ff027b82 */ /* 0x000e220000000a00 */
[C---:B------:R-:W-:Y:S02]  /*0500*/  FSETP.NAN.AND P0, PT, |R4|.reuse, |R4|, PT ;  /* 0x400000040400720b */ /* 0x040fe40003f08200 */
[----:B------:R-:W-:-:S04]  /*0510*/  LOP3.LUT R7, R4, 0x80000000, R0, 0xb8, !PT ;  /* 0x8000000004077812 */ /* 0x000fc800078eb800 */
[----:B------:R-:W-:-:S06]  /*0520*/  FSEL R7, R4, R7, P0 ;  /* 0x0000000704077208 */ /* 0x000fcc0000000000 */
[----:B------:R-:W1:Y:S01]  /*0530*/  FRND.CEIL R7, R7 ;  /* 0x0000000700077307 */ /* 0x000e620000209000 */
[----:B0-----:R-:W-:-:S05]  /*0540*/  IMAD.WIDE.U32 R2, R5, 0x4, R2 ;  /* 0x0000000405027825 */ /* 0x001fca00078e0002 */
[----:B-1----:R-:W-:Y:S01]  /*0550*/  STG.E desc[UR6][R2.64], R7 ;  /* 0x0000000702007986 */ /* 0x002fe2000c101906 */
[----:B------:R-:W-:Y:S05]  /*0560*/  EXIT ;  /* 0x000000000000794d */ /* 0x000fea0003800000 */
.L_x_9:
        /* <DEDUP_REMOVED lines=9> */
.L_x_12:


//--------------------- .text.default_function_kernel_1 --------------------------
	.section	.text.default_function_kernel_1,"ax",@progbits
	.align	128
        .global         default_function_kernel_1
        .type           default_function_kernel_1,@function
        .size           default_function_kernel_1,(.L_x_13 - default_function_kernel_1)
        .other          default_function_kernel_1,@"STO_CUDA_ENTRY STV_DEFAULT"
default_function_kernel_1:
.text.default_function_kernel_1:
        /* <DEDUP_REMOVED lines=9> */
[----:B------:R-:W-:Y:S02]  /*0090*/  HFMA2 R8, -RZ, RZ, 1.625, 0 ;  /* 0x3e800000ff087431 */ /* 0x000fe400000001ff */
[C---:B--2---:R-:W-:Y:S01]  /*00a0*/  FFMA R4, R0.reuse, R0, 1 ;  /* 0x3f80000000047423 */ /* 0x044fe20000000000 */
[----:B------:R-:W-:-:S03]  /*00b0*/  FSETP.GT.AND P0, PT, |R0|, 8388608, PT ;  /* 0x4b0000000000780b */ /* 0x000fc60003f04200 */
[----:B------:R-:W0:Y:S02]  /*00c0*/  MUFU.RSQ R7, R4 ;  /* 0x0000000400077308 */ /* 0x000e240000001400 */
[----:B0-----:R-:W-:-:S06]  /*00d0*/  FFMA R7, R4, R7, 1 ;  /* 0x3f80000004077423 */ /* 0x001fcc0000000007 */
[----:B------:R-:W0:Y:S02]  /*00e0*/  MUFU.RCP R7, R7 ;  /* 0x0000000700077308 */ /* 0x000e240000001000 */
[----:B0-----:R-:W-:Y:S01]  /*00f0*/  FMUL R9, |R0|, R7 ;  /* 0x0000000700097220 */ /* 0x001fe20000400200 */
[----:B------:R-:W-:-:S03]  /*0100*/  MOV R7, 0x3d39bf78 ;  /* 0x3d39bf7800077802 */ /* 0x000fc60000000f00 */
[----:B------:R-:W-:-:S05]  /*0110*/  FFMA R9, |R0|, R9, |R0| ;  /* 0x0000000900097223 */ /* 0x000fca0000000600 */
[----:B------:R-:W-:-:S04]  /*0120*/  FSEL R9, |R0|, R9, P0 ;  /* 0x0000000900097208 */ /* 0x000fc80000000200 */
[C---:B------:R-:W-:Y:S01]  /*0130*/  ISETP.GE.U32.AND P1, PT, R9.reuse, 0x7f800000, PT ;  /* 0x7f8000000900780c */ /* 0x040fe20003f26070 */
[----:B------:R-:W-:-:S03]  /*0140*/  FADD.RZ R6, R9, 1 ;  /* 0x3f80000009067421 */ /* 0x000fc6000000c000 */
[----:B------:R-:W-:Y:S02]  /*0150*/  ISETP.GT.AND P2, PT, R9, -0x40800000, P1 ;  /* 0xbf8000000900780c */ /* 0x000fe40000f44270 */
[----:B------:R-:W-:-:S04]  /*0160*/  IADD3 R6, PT, PT, R6, -0x3f400000, RZ ;  /* 0xc0c0000006067810 */ /* 0x000fc80007ffe0ff */
[----:B------:R-:W-:-:S03]  /*0170*/  LOP3.LUT R6, R6, 0xff800000, RZ, 0xc0, !PT ;  /* 0xff80000006067812 */ /* 0x000fc600078ec0ff */
[----:B------:R-:W-:Y:S02]  /*0180*/  @P1 MOV R4, 0x7f800000 ;  /* 0x7f80000000041802 */ /* 0x000fe40000000f00 */
[----:B------:R-:W-:Y:S02]  /*0190*/  IADD3 R3, PT, PT, -R6, 0x40800000, RZ ;  /* 0x4080000006037810 */ /* 0x000fe40007ffe1ff */
[-C--:B------:R-:W-:Y:S02]  /*01a0*/  IADD3 R2, PT, PT, R9, -R6.reuse, RZ ;  /* 0x8000000609027210 */ /* 0x080fe40007ffe0ff */
[----:B------:R-:W-:Y:S01]  /*01b0*/  I2FP.F32.S32 R6, R6 ;  /* 0x0000000600067245 */ /* 0x000fe20000201400 */
[----:B------:R-:W-:-:S04]  /*01c0*/  FFMA R3, R3, R8, -1 ;  /* 0xbf80000003037423 */ /* 0x000fc80000000008 */
[----:B------:R-:W-:Y:S01]  /*01d0*/  FADD R2, R2, R3 ;  /* 0x0000000302027221 */ /* 0x000fe20000000000 */
[----:B------:R-:W-:-:S03]  /*01e0*/  FMUL R6, R6, 1.1920928955078125e-07 ;  /* 0x3400000006067820 */ /* 0x000fc60000400000 */
[----:B------:R-:W-:-:S04]  /*01f0*/  FFMA R3, R2, -R7, 0.10546888411045074463 ;  /* 0x3dd8001202037423 */ /* 0x000fc80000000807 */
[----:B------:R-:W-:-:S04]  /*0200*/  FFMA R3, R2, R3, -0.13229703903198242188 ;  /* 0xbe0778e002037423 */ /* 0x000fc80000000003 */
[----:B------:R-:W-:-:S04]  /*0210*/  FFMA R3, R2, R3, 0.14491446316242218018 ;  /* 0x3e14647502037423 */ /* 0x000fc80000000003 */
[----:B------:R-:W-:-:S04]  /*0220*/  FFMA R3, R2, R3, -0.16641564667224884033 ;  /* 0xbe2a68dd02037423 */ /* 0x000fc80000000003 */
[----:B------:R-:W-:-:S04]  /*0230*/  FFMA R3, R2, R3, 0.19988867640495300293 ;  /* 0x3e4caf9e02037423 */ /* 0x000fc80000000003 */
[----:B------:R-:W-:-:S04]  /*0240*/  FFMA R3, R2, R3, -0.25000196695327758789 ;  /* 0xbe80004202037423 */ /* 0x000fc80000000003 */
[----:B------:R-:W-:-:S04]  /*0250*/  FFMA R3, R2, R3, 0.33333510160446166992 ;  /* 0x3eaaaae602037423 */ /* 0x000fc80000000003 */
[----:B------:R-:W-:-:S04]  /*0260*/  FFMA R3, R2, R3, -0.5 ;  /* 0xbf00000002037423 */ /* 0x000fc80000000003 */
[----:B------:R-:W-:-:S04]  /*0270*/  FMUL R3, R2, R3 ;  /* 0x0000000302037220 */ /* 0x000fc80000400000 */
[----:B------:R-:W-:-:S04]  /*0280*/  FFMA R3, R2, R3, R2 ;  /* 0x0000000302037223 */ /* 0x000fc80000000002 */
[----:B------:R-:W-:Y:S01]  /*0290*/  FFMA R6, R6, 0.69314718246459960938, R3 ;  /* 0x3f31721806067823 */ /* 0x000fe20000000003 */
[C---:B------:R-:W-:Y:S01]  /*02a0*/  @P2 FFMA R6, R9.reuse, R4, +INF ;  /* 0x7f80000009062423 */ /* 0x040fe20000000004 */
[----:B------:R-:W0:Y:S01]  /*02b0*/  LDC.64 R2, c[0x0][0x380] ;  /* 0x0000e000ff027b82 */ /* 0x000e220000000a00 */
[----:B------:R-:W-:-:S04]  /*02c0*/  @P1 FSETP.NEU.AND P2, PT, R9, RZ, PT ;  /* 0x000000ff0900120b */ /* 0x000fc80003f4d000 */
[----:B------:R-:W-:-:S05]  /*02d0*/  @P1 FSEL R6, R6, -RZ, P2 ;  /* 0x800000ff06061208 */ /* 0x000fca0001000000 */
[----:B------:R-:W-:Y:S01]  /*02e0*/  @P0 FADD R6, R6, 0.69314718246459960938 ;  /* 0x3f31721806060421 */ /* 0x000fe20000000000 */
[----:B------:R-:W-:-:S04]  /*02f0*/  FSETP.NAN.AND P0, PT, |R0|, |R0|, PT ;  /* 0x400000000000720b */ /* 0x000fc80003f08200 */
[----:B------:R-:W-:Y:S01]  /*0300*/  LOP3.LUT R0, R6, 0x80000000, R0, 0xb8, !PT ;  /* 0x8000000006007812 */ /* 0x000fe200078eb800 */
[----:B0-----:R-:W-:-:S03]  /*0310*/  IMAD.WIDE.U32 R2, R5, 0x4, R2 ;  /* 0x0000000405027825 */ /* 0x001fc600078e0002 */
[----:B------:R-:W-:-:S05]  /*0320*/  FSEL R5, R0, R6, !P0 ;  /* 0x0000000600057208 */ /* 0x000fca0004000000 */
[----:B------:R-:W-:Y:S01]  /*0330*/  STG.E desc[UR6][R2.64], R5 ;  /* 0x0000000502007986 */ /* 0x000fe2000c101906 */
[----:B------:R-:W-:Y:S05]  /*0340*/  EXIT ;  /* 0x000000000000794d */ /* 0x000fea0003800000 */
.L_x_10:
        /* <DEDUP_REMOVED lines=11> */
.L_x_13:


//--------------------- .nv.shared.reserved.0     --------------------------
	.section	.nv.shared.reserved.0,"aw",@nobits
	.weak		__nv_reservedSMEM_offset_0_alias
	.size		__nv_reservedSMEM_offset_0_alias, 0, 64
	.other		__nv_reservedSMEM_offset_0_alias,@"STO_CUDA_RESERVED_SHARED STV_DEFAULT"
__nv_reservedSMEM_offset_0_alias:
	.zero		0
	.zero		64


//--------------------- .nv.constant0.default_function_kernel_2 --------------------------
	.section	.nv.constant0.default_function_kernel_2,"a",@progbits
	.sectionflags	@""
	.align	4
.nv.constant0.default_function_kernel_2:
	.zero		912


//--------------------- .nv.constant0.default_function_kernel --------------------------
	.section	.nv.constant0.default_function_kernel,"a",@progbits
	.sectionflags	@""
	.align	4
.nv.constant0.default_function_kernel:
	.zero		912


//--------------------- .nv.constant0.default_function_kernel_1 --------------------------
	.section	.nv.constant0.default_function_kernel_1,"a",@progbits
	.sectionflags	@""
	.align	4
.nv.constant0.default_function_kernel_1:
	.zero		912


//--------------------- SYMBOLS --------------------------

	.type		.nv.reservedSmem.offset0,@object
	.size		.nv.reservedSmem.offset0,0x4
